//
// Generated by NVIDIA NVVM Compiler
//
// Compiler Build ID: CL-36424714
// Cuda compilation tools, release 13.0, V13.0.88
// Based on NVVM 20.0.0
//

.version 9.0
.target sm_100
.address_size 64

	// .globl	_Z13encryptKernelPhS_iS_S_

.visible .entry _Z13encryptKernelPhS_iS_S_(
	.param .u64 .ptr .align 1 _Z13encryptKernelPhS_iS_S__param_0,
	.param .u64 .ptr .align 1 _Z13encryptKernelPhS_iS_S__param_1,
	.param .u32 _Z13encryptKernelPhS_iS_S__param_2,
	.param .u64 .ptr .align 1 _Z13encryptKernelPhS_iS_S__param_3,
	.param .u64 .ptr .align 1 _Z13encryptKernelPhS_iS_S__param_4
)
{
	.reg .pred 	%p<2>;
	.reg .b16 	%rs<4>;
	.reg .b32 	%r<11>;
	.reg .b64 	%rd<12>;

	ld.param.u64 	%rd1, [_Z13encryptKernelPhS_iS_S__param_0];
	ld.param.u64 	%rd2, [_Z13encryptKernelPhS_iS_S__param_1];
	ld.param.u32 	%r2, [_Z13encryptKernelPhS_iS_S__param_2];
	ld.param.u64 	%rd3, [_Z13encryptKernelPhS_iS_S__param_3];
	mov.u32 	%r3, %ctaid.x;
	mov.u32 	%r4, %ntid.x;
	mov.u32 	%r5, %tid.x;
	mad.lo.s32 	%r1, %r3, %r4, %r5;
	setp.ge.s32 	%p1, %r1, %r2;
	@%p1 bra 	$L__BB0_2;
	cvta.to.global.u64 	%rd4, %rd1;
	cvta.to.global.u64 	%rd5, %rd3;
	cvta.to.global.u64 	%rd6, %rd2;
	cvt.s64.s32 	%rd7, %r1;
	add.s64 	%rd8, %rd4, %rd7;
	ld.global.u8 	%rs1, [%rd8];
	shr.s32 	%r6, %r1, 31;
	shr.u32 	%r7, %r6, 28;
	add.s32 	%r8, %r1, %r7;
	and.b32  	%r9, %r8, -16;
	sub.s32 	%r10, %r1, %r9;
	cvt.s64.s32 	%rd9, %r10;
	add.s64 	%rd10, %rd5, %rd9;
	ld.global.u8 	%rs2, [%rd10];
	xor.b16  	%rs3, %rs2, %rs1;
	add.s64 	%rd11, %rd6, %rd7;
	st.global.u8 	[%rd11], %rs3;
$L__BB0_2:
	ret;

}


// ===== COMPILED SASS (sm_100) =====

	.target	sm_100

	.elftype	@"ET_EXEC"


//--------------------- .note.nv.tkinfo           --------------------------
	.section	.note.nv.tkinfo,"",@"SHT_NOTE"
	.sectionflags	@"SHF_NOTE_NV_TKINFO"
	.tkinfo
        /*0018*/ 	.word	0x00000002
        /*0030*/ 	.string	""
        /*0030*/ 	.string	"ptxas"
        /*0030*/ 	.string	"Cuda compilation tools, release 13.0, V13.0.88"
        /*0030*/ 	.string	"Build cuda_13.0.r13.0/compiler.36424714_0"
        /*0030*/ 	.string	"-arch sm_100 -m 64 "



//--------------------- .note.nv.cuinfo           --------------------------
	.section	.note.nv.cuinfo,"",@"SHT_NOTE"
	.sectionflags	@"SHF_NOTE_NV_CUINFO"
        /*0018*/ 	.short	0x0002
        /*001a*/ 	.short	0x0064
        /*001c*/ 	.short	0x0082
	.zero		2


//--------------------- .nv.info                  --------------------------
	.section	.nv.info,"",@"SHT_CUDA_INFO"
	.align	4


	//----- nvinfo : EIATTR_REGCOUNT
	.align		4
        /*0000*/ 	.byte	0x04, 0x2f
        /*0002*/ 	.short	(.L_1 - .L_0)
	.align		4
.L_0:
        /*0004*/ 	.word	index@(_Z13encryptKernelPhS_iS_S_)
        /*0008*/ 	.word	0x0000000c


	//----- nvinfo : EIATTR_FRAME_SIZE
	.align		4
.L_1:
        /*000c*/ 	.byte	0x04, 0x11
        /*000e*/ 	.short	(.L_3 - .L_2)
	.align		4
.L_2:
        /*0010*/ 	.word	index@(_Z13encryptKernelPhS_iS_S_)
        /*0014*/ 	.word	0x00000000


	//----- nvinfo : EIATTR_MIN_STACK_SIZE
	.align		4
.L_3:
        /*0018*/ 	.byte	0x04, 0x12
        /*001a*/ 	.short	(.L_5 - .L_4)
	.align		4
.L_4:
        /*001c*/ 	.word	index@(_Z13encryptKernelPhS_iS_S_)
        /*0020*/ 	.word	0x00000000
.L_5:


//--------------------- .nv.compat                --------------------------
	.section	.nv.compat,"",@"SHT_CUDA_COMPAT_INFO"
	.align	4
        /*0000*/ 	.byte	0x02, 0x09, 0x00, 0x00, 0x02, 0x02, 0x01, 0x00, 0x02, 0x05, 0x05, 0x00, 0x03, 0x07, 0x01, 0x01
        /*0010*/ 	.byte	0x02, 0x03, 0x00, 0x00, 0x02, 0x06, 0x01, 0x00, 0x04, 0x0b, 0x08, 0x00, 0x09, 0x00, 0x00, 0x00
        /*0020*/ 	.byte	0x00, 0x00, 0x00, 0x00


//--------------------- .nv.info._Z13encryptKernelPhS_iS_S_ --------------------------
	.section	.nv.info._Z13encryptKernelPhS_iS_S_,"",@"SHT_CUDA_INFO"
	.sectionflags	@""
	.align	4


	//----- nvinfo : EIATTR_CUDA_API_VERSION
	.align		4
        /*0000*/ 	.byte	0x04, 0x37
        /*0002*/ 	.short	(.L_7 - .L_6)
.L_6:
        /*0004*/ 	.word	0x00000082


	//----- nvinfo : EIATTR_KPARAM_INFO
	.align		4
.L_7:
        /*0008*/ 	.byte	0x04, 0x17
        /*000a*/ 	.short	(.L_9 - .L_8)
.L_8:
        /*000c*/ 	.word	0x00000000
        /*0010*/ 	.short	0x0004
        /*0012*/ 	.short	0x0020
        /*0014*/ 	.byte	0x00, 0xf5, 0x21, 0x00


	//----- nvinfo : EIATTR_KPARAM_INFO
	.align		4
.L_9:
        /*0018*/ 	.byte	0x04, 0x17
        /*001a*/ 	.short	(.L_11 - .L_10)
.L_10:
        /*001c*/ 	.word	0x00000000
        /*0020*/ 	.short	0x0003
        /*0022*/ 	.short	0x0018
        /*0024*/ 	.byte	0x00, 0xf5, 0x21, 0x00


	//----- nvinfo : EIATTR_KPARAM_INFO
	.align		4
.L_11:
        /*0028*/ 	.byte	0x04, 0x17
        /*002a*/ 	.short	(.L_13 - .L_12)
.L_12:
        /*002c*/ 	.word	0x00000000
        /*0030*/ 	.short	0x0002
        /*0032*/ 	.short	0x0010
        /*0034*/ 	.byte	0x00, 0xf0, 0x11, 0x00


	//----- nvinfo : EIATTR_KPARAM_INFO
	.align		4
.L_13:
        /*0038*/ 	.byte	0x04, 0x17
        /*003a*/ 	.short	(.L_15 - .L_14)
.L_14:
        /*003c*/ 	.word	0x00000000
        /*0040*/ 	.short	0x0001
        /*0042*/ 	.short	0x0008
        /*0044*/ 	.byte	0x00, 0xf5, 0x21, 0x00


	//----- nvinfo : EIATTR_KPARAM_INFO
	.align		4
.L_15:
        /*0048*/ 	.byte	0x04, 0x17
        /*004a*/ 	.short	(.L_17 - .L_16)
.L_16:
        /*004c*/ 	.word	0x00000000
        /*0050*/ 	.short	0x0000
        /*0052*/ 	.short	0x0000
        /*0054*/ 	.byte	0x00, 0xf5, 0x21, 0x00


	//----- nvinfo : EIATTR_SPARSE_MMA_MASK
	.align		4
.L_17:
        /*0058*/ 	.byte	0x03, 0x50
        /*005a*/ 	.short	0x0000


	//----- nvinfo : EIATTR_MAXREG_COUNT
	.align		4
        /*005c*/ 	.byte	0x03, 0x1b
        /*005e*/ 	.short	0x00ff


	//----- nvinfo : EIATTR_MERCURY_ISA_VERSION
	.align		4
        /*0060*/ 	.byte	0x03, 0x5f
        /*0062*/ 	.short	0x0101


	//----- nvinfo : EIATTR_VRC_CTA_INIT_COUNT
	.align		4
        /*0064*/ 	.byte	0x02, 0x4a
	.zero		1
	.zero		1


	//----- nvinfo : EIATTR_EXIT_INSTR_OFFSETS
	.align		4
        /*0068*/ 	.byte	0x04, 0x1c
        /*006a*/ 	.short	(.L_19 - .L_18)


	//   ....[0]....
.L_18:
        /*006c*/ 	.word	0x00000070


	//   ....[1]....
        /*0070*/ 	.word	0x000001a0


	//----- nvinfo : EIATTR_CBANK_PARAM_SIZE
	.align		4
.L_19:
        /*0074*/ 	.byte	0x03, 0x19
        /*0076*/ 	.short	0x0028


	//----- nvinfo : EIATTR_PARAM_CBANK
	.align		4
        /*0078*/ 	.byte	0x04, 0x0a
        /*007a*/ 	.short	(.L_21 - .L_20)
	.align		4
.L_20:
        /*007c*/ 	.word	index@(.nv.constant0._Z13encryptKernelPhS_iS_S_)
        /*0080*/ 	.short	0x0380
        /*0082*/ 	.short	0x0028


	//----- nvinfo : EIATTR_SW_WAR
	.align		4
.L_21:
        /*0084*/ 	.byte	0x04, 0x36
        /*0086*/ 	.short	(.L_23 - .L_22)
.L_22:
        /*0088*/ 	.word	0x00000008
.L_23:


//--------------------- .nv.callgraph             --------------------------
	.section	.nv.callgraph,"",@"SHT_CUDA_CALLGRAPH"
	.align	4
	.sectionentsize	8
	.align		4
        /*0000*/ 	.word	0x00000000
	.align		4
        /*0004*/ 	.word	0xffffffff
	.align		4
        /*0008*/ 	.word	0x00000000
	.align		4
        /*000c*/ 	.word	0xfffffffe
	.align		4
        /*0010*/ 	.word	0x00000000
	.align		4
        /*0014*/ 	.word	0xfffffffd
	.align		4
        /*0018*/ 	.word	0x00000000
	.align		4
        /*001c*/ 	.word	0xfffffffc


//--------------------- .text._Z13encryptKernelPhS_iS_S_ --------------------------
	.section	.text._Z13encryptKernelPhS_iS_S_,"ax",@progbits
	.align	128
        .global         _Z13encryptKernelPhS_iS_S_
        .type           _Z13encryptKernelPhS_iS_S_,@function
        .size           _Z13encryptKernelPhS_iS_S_,(.L_x_1 - _Z13encryptKernelPhS_iS_S_)
        .other          _Z13encryptKernelPhS_iS_S_,@"STO_CUDA_ENTRY STV_DEFAULT"
_Z13encryptKernelPhS_iS_S_:
.text._Z13encryptKernelPhS_iS_S_:
[----:B------:R-:W-:Y:S01]  /*0000*/  LDC R1, c[0x0][0x37c] ;  /* 0x0000df00ff017b82 */ /* 0x000fe20000000800 */
[----:B------:R-:W0:Y:S07]  /*0010*/  S2R R3, SR_TID.X ;  /* 0x0000000000037919 */ /* 0x000e2e0000002100 */
[----:B------:R-:W0:Y:S01]  /*0020*/  S2UR UR4, SR_CTAID.X ;  /* 0x00000000000479c3 */ /* 0x000e220000002500 */
[----:B------:R-:W1:Y:S07]  /*0030*/  LDCU UR5, c[0x0][0x390] ;  /* 0x00007200ff0577ac */ /* 0x000e6e0008000800 */
[----:B------:R-:W0:Y:S02]  /*0040*/  LDC R6, c[0x0][0x360] ;  /* 0x0000d800ff067b82 */ /* 0x000e240000000800 */
[----:B0-----:R-:W-:-:S05]  /*0050*/  IMAD R6, R6, UR4, R3 ;  /* 0x0000000406067c24 */ /* 0x001fca000f8e0203 */
[----:B-1----:R-:W-:-:S13]  /*0060*/  ISETP.GE.AND P0, PT, R6, UR5, PT ;  /* 0x0000000506007c0c */ /* 0x002fda000bf06270 */
[----:B------:R-:W-:Y:S05]  /*0070*/  @P0 EXIT ;  /* 0x000000000000094d */ /* 0x000fea0003800000 */
[----:B------:R-:W0:Y:S01]  /*0080*/  LDCU.64 UR6, c[0x0][0x398] ;  /* 0x00007300ff0677ac */ /* 0x000e220008000a00 */
[--C-:B------:R-:W-:Y:S02]  /*0090*/  SHF.R.S32.HI R3, RZ, 0x1f, R6.reuse ;  /* 0x0000001fff037819 */ /* 0x100fe40000011406 */
[----:B------:R-:W-:Y:S01]  /*00a0*/  SHF.R.S32.HI R7, RZ, 0x1f, R6 ;  /* 0x0000001fff077819 */ /* 0x000fe20000011406 */
[----:B------:R-:W1:Y:S01]  /*00b0*/  LDCU.128 UR8, c[0x0][0x380] ;  /* 0x00007000ff0877ac */ /* 0x000e620008000c00 */
[----:B------:R-:W-:Y:S01]  /*00c0*/  LEA.HI R3, R3, R6, RZ, 0x4 ;  /* 0x0000000603037211 */ /* 0x000fe200078f20ff */
[----:B------:R-:W2:Y:S03]  /*00d0*/  LDCU.64 UR4, c[0x0][0x358] ;  /* 0x00006b00ff0477ac */ /* 0x000ea60008000a00 */
[----:B------:R-:W-:-:S05]  /*00e0*/  LOP3.LUT R3, R3, 0xfffffff0, RZ, 0xc0, !PT ;  /* 0xfffffff003037812 */ /* 0x000fca00078ec0ff */
[----:B------:R-:W-:-:S05]  /*00f0*/  IMAD.IADD R0, R6, 0x1, -R3 ;  /* 0x0000000106007824 */ /* 0x000fca00078e0a03 */
[----:B0-----:R-:W-:Y:S02]  /*0100*/  IADD3 R4, P1, PT, R0, UR6, RZ ;  /* 0x0000000600047c10 */ /* 0x001fe4000ff3e0ff */
[----:B-1----:R-:W-:Y:S02]  /*0110*/  IADD3 R2, P0, PT, R6, UR8, RZ ;  /* 0x0000000806027c10 */ /* 0x002fe4000ff1e0ff */
[----:B------:R-:W-:Y:S02]  /*0120*/  LEA.HI.X.SX32 R5, R0, UR7, 0x1, P1 ;  /* 0x0000000700057c11 */ /* 0x000fe400088f0eff */
[----:B------:R-:W-:-:S04]  /*0130*/  IADD3.X R3, PT, PT, R7, UR9, RZ, P0, !PT ;  /* 0x0000000907037c10 */ /* 0x000fc800087fe4ff */
[----:B--2---:R-:W2:Y:S04]  /*0140*/  LDG.E.U8 R5, desc[UR4][R4.64] ;  /* 0x0000000404057981 */ /* 0x004ea8000c1e1100 */
[----:B------:R-:W2:Y:S01]  /*0150*/  LDG.E.U8 R2, desc[UR4][R2.64] ;  /* 0x0000000402027981 */ /* 0x000ea2000c1e1100 */
[----:B------:R-:W-:-:S04]  /*0160*/  IADD3 R6, P0, PT, R6, UR10, RZ ;  /* 0x0000000a06067c10 */ /* 0x000fc8000ff1e0ff */
[----:B------:R-:W-:Y:S02]  /*0170*/  IADD3.X R7, PT, PT, R7, UR11, RZ, P0, !PT ;  /* 0x0000000b07077c10 */ /* 0x000fe400087fe4ff */
[----:B--2---:R-:W-:-:S05]  /*0180*/  LOP3.LUT R9, R5, R2, RZ, 0x3c, !PT ;  /* 0x0000000205097212 */ /* 0x004fca00078e3cff */
[----:B------:R-:W-:Y:S01]  /*0190*/  STG.E.U8 desc[UR4][R6.64], R9 ;  /* 0x0000000906007986 */ /* 0x000fe2000c101104 */
[----:B------:R-:W-:Y:S05]  /*01a0*/  EXIT ;  /* 0x000000000000794d */ /* 0x000fea0003800000 */
.L_x_0:
[----:B------:R-:W-:-:S00]  /*01b0*/  BRA `(.L_x_0) ;  /* 0xfffffffc00fc7947 */ /* 0x000fc0000383ffff */
[----:B------:R-:W-:-:S00]  /*01c0*/  NOP ;  /* 0x0000000000007918 */ /* 0x000fc00000000000 */
        /* <DEDUP_REMOVED lines=11> */
.L_x_1:


//--------------------- .nv.shared.reserved.0     --------------------------
	.section	.nv.shared.reserved.0,"aw",@nobits
	.weak		__nv_reservedSMEM_offset_0_alias
	.size		__nv_reservedSMEM_offset_0_alias, 0, 64
	.other		__nv_reservedSMEM_offset_0_alias,@"STO_CUDA_RESERVED_SHARED STV_DEFAULT"
__nv_reservedSMEM_offset_0_alias:
	.zero		0
	.zero		64


//--------------------- .nv.constant0._Z13encryptKernelPhS_iS_S_ --------------------------
	.section	.nv.constant0._Z13encryptKernelPhS_iS_S_,"a",@progbits
	.sectionflags	@""
	.align	4
.nv.constant0._Z13encryptKernelPhS_iS_S_:
	.zero		936


//--------------------- SYMBOLS --------------------------

	.type		.nv.reservedSmem.offset0,@object
	.size		.nv.reservedSmem.offset0,0x4
